//
// Generated by NVIDIA NVVM Compiler
//
// Compiler Build ID: CL-36424714
// Cuda compilation tools, release 13.0, V13.0.88
// Based on NVVM 20.0.0
//

.version 9.0
.target sm_100
.address_size 64

	// .globl	_Z7reduce4PfS_
// _ZZ7reduce4PfS_E5sdata has been demoted

.visible .entry _Z7reduce4PfS_(
	.param .u64 .ptr .align 1 _Z7reduce4PfS__param_0,
	.param .u64 .ptr .align 1 _Z7reduce4PfS__param_1
)
{
	.reg .pred 	%p<6>;
	.reg .b32 	%r<16>;
	.reg .b32 	%f<26>;
	.reg .b64 	%rd<11>;
	// demoted variable
	.shared .align 4 .b8 _ZZ7reduce4PfS_E5sdata[1024];
	ld.param.u64 	%rd2, [_Z7reduce4PfS__param_0];
	ld.param.u64 	%rd1, [_Z7reduce4PfS__param_1];
	cvta.to.global.u64 	%rd3, %rd2;
	mov.u32 	%r1, %tid.x;
	mov.u32 	%r2, %ctaid.x;
	mov.u32 	%r15, %ntid.x;
	mul.lo.s32 	%r7, %r15, %r2;
	shl.b32 	%r8, %r7, 1;
	add.s32 	%r9, %r8, %r1;
	mul.wide.u32 	%rd4, %r9, 4;
	add.s64 	%rd5, %rd3, %rd4;
	ld.global.f32 	%f1, [%rd5];
	add.s32 	%r10, %r9, %r15;
	mul.wide.u32 	%rd6, %r10, 4;
	add.s64 	%rd7, %rd3, %rd6;
	ld.global.f32 	%f2, [%rd7];
	add.f32 	%f3, %f1, %f2;
	shl.b32 	%r11, %r1, 2;
	mov.u32 	%r12, _ZZ7reduce4PfS_E5sdata;
	add.s32 	%r4, %r12, %r11;
	st.shared.f32 	[%r4], %f3;
	bar.sync 	0;
	setp.lt.u32 	%p1, %r15, 66;
	@%p1 bra 	$L__BB0_4;
$L__BB0_1:
	shr.u32 	%r6, %r15, 1;
	setp.ge.u32 	%p2, %r1, %r6;
	@%p2 bra 	$L__BB0_3;
	shl.b32 	%r13, %r6, 2;
	add.s32 	%r14, %r4, %r13;
	ld.shared.f32 	%f4, [%r14];
	ld.shared.f32 	%f5, [%r4];
	add.f32 	%f6, %f4, %f5;
	st.shared.f32 	[%r4], %f6;
$L__BB0_3:
	bar.sync 	0;
	setp.gt.u32 	%p3, %r15, 131;
	mov.u32 	%r15, %r6;
	@%p3 bra 	$L__BB0_1;
$L__BB0_4:
	setp.gt.u32 	%p4, %r1, 31;
	@%p4 bra 	$L__BB0_7;
	ld.volatile.shared.f32 	%f7, [%r4+128];
	ld.volatile.shared.f32 	%f8, [%r4];
	add.f32 	%f9, %f7, %f8;
	st.volatile.shared.f32 	[%r4], %f9;
	ld.volatile.shared.f32 	%f10, [%r4+64];
	ld.volatile.shared.f32 	%f11, [%r4];
	add.f32 	%f12, %f10, %f11;
	st.volatile.shared.f32 	[%r4], %f12;
	ld.volatile.shared.f32 	%f13, [%r4+32];
	ld.volatile.shared.f32 	%f14, [%r4];
	add.f32 	%f15, %f13, %f14;
	st.volatile.shared.f32 	[%r4], %f15;
	ld.volatile.shared.f32 	%f16, [%r4+16];
	ld.volatile.shared.f32 	%f17, [%r4];
	add.f32 	%f18, %f16, %f17;
	st.volatile.shared.f32 	[%r4], %f18;
	ld.volatile.shared.f32 	%f19, [%r4+8];
	ld.volatile.shared.f32 	%f20, [%r4];
	add.f32 	%f21, %f19, %f20;
	st.volatile.shared.f32 	[%r4], %f21;
	ld.volatile.shared.f32 	%f22, [%r4+4];
	ld.volatile.shared.f32 	%f23, [%r4];
	add.f32 	%f24, %f22, %f23;
	st.volatile.shared.f32 	[%r4], %f24;
	setp.ne.s32 	%p5, %r1, 0;
	@%p5 bra 	$L__BB0_7;
	ld.shared.f32 	%f25, [_ZZ7reduce4PfS_E5sdata];
	cvta.to.global.u64 	%rd8, %rd1;
	mul.wide.u32 	%rd9, %r2, 4;
	add.s64 	%rd10, %rd8, %rd9;
	st.global.f32 	[%rd10], %f25;
$L__BB0_7:
	ret;

}


// ===== COMPILED SASS (sm_100) =====

	.target	sm_100

	.elftype	@"ET_EXEC"


//--------------------- .note.nv.tkinfo           --------------------------
	.section	.note.nv.tkinfo,"",@"SHT_NOTE"
	.sectionflags	@"SHF_NOTE_NV_TKINFO"
	.tkinfo
        /*0018*/ 	.word	0x00000002
        /*0030*/ 	.string	""
        /*0030*/ 	.string	"ptxas"
        /*0030*/ 	.string	"Cuda compilation tools, release 13.0, V13.0.88"
        /*0030*/ 	.string	"Build cuda_13.0.r13.0/compiler.36424714_0"
        /*0030*/ 	.string	"-arch sm_100 -m 64 "



//--------------------- .note.nv.cuinfo           --------------------------
	.section	.note.nv.cuinfo,"",@"SHT_NOTE"
	.sectionflags	@"SHF_NOTE_NV_CUINFO"
        /*0018*/ 	.short	0x0002
        /*001a*/ 	.short	0x0064
        /*001c*/ 	.short	0x0082
	.zero		2


//--------------------- .nv.info                  --------------------------
	.section	.nv.info,"",@"SHT_CUDA_INFO"
	.align	4


	//----- nvinfo : EIATTR_REGCOUNT
	.align		4
        /*0000*/ 	.byte	0x04, 0x2f
        /*0002*/ 	.short	(.L_1 - .L_0)
	.align		4
.L_0:
        /*0004*/ 	.word	index@(_Z7reduce4PfS_)
        /*0008*/ 	.word	0x0000000d


	//----- nvinfo : EIATTR_FRAME_SIZE
	.align		4
.L_1:
        /*000c*/ 	.byte	0x04, 0x11
        /*000e*/ 	.short	(.L_3 - .L_2)
	.align		4
.L_2:
        /*0010*/ 	.word	index@(_Z7reduce4PfS_)
        /*0014*/ 	.word	0x00000000


	//----- nvinfo : EIATTR_MIN_STACK_SIZE
	.align		4
.L_3:
        /*0018*/ 	.byte	0x04, 0x12
        /*001a*/ 	.short	(.L_5 - .L_4)
	.align		4
.L_4:
        /*001c*/ 	.word	index@(_Z7reduce4PfS_)
        /*0020*/ 	.word	0x00000000
.L_5:


//--------------------- .nv.compat                --------------------------
	.section	.nv.compat,"",@"SHT_CUDA_COMPAT_INFO"
	.align	4
        /*0000*/ 	.byte	0x02, 0x09, 0x00, 0x00, 0x02, 0x02, 0x01, 0x00, 0x02, 0x05, 0x05, 0x00, 0x03, 0x07, 0x01, 0x01
        /*0010*/ 	.byte	0x02, 0x03, 0x00, 0x00, 0x02, 0x06, 0x01, 0x00, 0x04, 0x0b, 0x08, 0x00, 0x09, 0x00, 0x00, 0x00
        /*0020*/ 	.byte	0x00, 0x00, 0x00, 0x00


//--------------------- .nv.info._Z7reduce4PfS_   --------------------------
	.section	.nv.info._Z7reduce4PfS_,"",@"SHT_CUDA_INFO"
	.sectionflags	@""
	.align	4


	//----- nvinfo : EIATTR_CUDA_API_VERSION
	.align		4
        /*0000*/ 	.byte	0x04, 0x37
        /*0002*/ 	.short	(.L_7 - .L_6)
.L_6:
        /*0004*/ 	.word	0x00000082


	//----- nvinfo : EIATTR_KPARAM_INFO
	.align		4
.L_7:
        /*0008*/ 	.byte	0x04, 0x17
        /*000a*/ 	.short	(.L_9 - .L_8)
.L_8:
        /*000c*/ 	.word	0x00000000
        /*0010*/ 	.short	0x0001
        /*0012*/ 	.short	0x0008
        /*0014*/ 	.byte	0x00, 0xf5, 0x21, 0x00


	//----- nvinfo : EIATTR_KPARAM_INFO
	.align		4
.L_9:
        /*0018*/ 	.byte	0x04, 0x17
        /*001a*/ 	.short	(.L_11 - .L_10)
.L_10:
        /*001c*/ 	.word	0x00000000
        /*0020*/ 	.short	0x0000
        /*0022*/ 	.short	0x0000
        /*0024*/ 	.byte	0x00, 0xf5, 0x21, 0x00


	//----- nvinfo : EIATTR_SPARSE_MMA_MASK
	.align		4
.L_11:
        /*0028*/ 	.byte	0x03, 0x50
        /*002a*/ 	.short	0x0000


	//----- nvinfo : EIATTR_MAXREG_COUNT
	.align		4
        /*002c*/ 	.byte	0x03, 0x1b
        /*002e*/ 	.short	0x00ff


	//----- nvinfo : EIATTR_NUM_BARRIERS
	.align		4
        /*0030*/ 	.byte	0x02, 0x4c
        /*0032*/ 	.byte	0x01
	.zero		1


	//----- nvinfo : EIATTR_MERCURY_ISA_VERSION
	.align		4
        /*0034*/ 	.byte	0x03, 0x5f
        /*0036*/ 	.short	0x0101


	//----- nvinfo : EIATTR_VRC_CTA_INIT_COUNT
	.align		4
        /*0038*/ 	.byte	0x02, 0x4a
	.zero		1
	.zero		1


	//----- nvinfo : EIATTR_EXIT_INSTR_OFFSETS
	.align		4
        /*003c*/ 	.byte	0x04, 0x1c
        /*003e*/ 	.short	(.L_13 - .L_12)


	//   ....[0]....
.L_12:
        /*0040*/ 	.word	0x00000230


	//   ....[1]....
        /*0044*/ 	.word	0x000003d0


	//   ....[2]....
        /*0048*/ 	.word	0x00000450


	//----- nvinfo : EIATTR_CBANK_PARAM_SIZE
	.align		4
.L_13:
        /*004c*/ 	.byte	0x03, 0x19
        /*004e*/ 	.short	0x0010


	//----- nvinfo : EIATTR_PARAM_CBANK
	.align		4
        /*0050*/ 	.byte	0x04, 0x0a
        /*0052*/ 	.short	(.L_15 - .L_14)
	.align		4
.L_14:
        /*0054*/ 	.word	index@(.nv.constant0._Z7reduce4PfS_)
        /*0058*/ 	.short	0x0380
        /*005a*/ 	.short	0x0010


	//----- nvinfo : EIATTR_SW_WAR
	.align		4
.L_15:
        /*005c*/ 	.byte	0x04, 0x36
        /*005e*/ 	.short	(.L_17 - .L_16)
.L_16:
        /*0060*/ 	.word	0x00000008
.L_17:


//--------------------- .nv.callgraph             --------------------------
	.section	.nv.callgraph,"",@"SHT_CUDA_CALLGRAPH"
	.align	4
	.sectionentsize	8
	.align		4
        /*0000*/ 	.word	0x00000000
	.align		4
        /*0004*/ 	.word	0xffffffff
	.align		4
        /*0008*/ 	.word	0x00000000
	.align		4
        /*000c*/ 	.word	0xfffffffe
	.align		4
        /*0010*/ 	.word	0x00000000
	.align		4
        /*0014*/ 	.word	0xfffffffd
	.align		4
        /*0018*/ 	.word	0x00000000
	.align		4
        /*001c*/ 	.word	0xfffffffc


//--------------------- .text._Z7reduce4PfS_      --------------------------
	.section	.text._Z7reduce4PfS_,"ax",@progbits
	.align	128
        .global         _Z7reduce4PfS_
        .type           _Z7reduce4PfS_,@function
        .size           _Z7reduce4PfS_,(.L_x_3 - _Z7reduce4PfS_)
        .other          _Z7reduce4PfS_,@"STO_CUDA_ENTRY STV_DEFAULT"
_Z7reduce4PfS_:
.text._Z7reduce4PfS_:
[----:B------:R-:W-:Y:S01]  /*0000*/  LDC R1, c[0x0][0x37c] ;  /* 0x0000df00ff017b82 */ /* 0x000fe20000000800 */
[----:B------:R-:W0:Y:S01]  /*0010*/  S2R R0, SR_CTAID.X ;  /* 0x0000000000007919 */ /* 0x000e220000002500 */
[----:B------:R-:W0:Y:S06]  /*0020*/  LDCU UR8, c[0x0][0x360] ;  /* 0x00006c00ff0877ac */ /* 0x000e2c0008000800 */
[----:B------:R-:W1:Y:S01]  /*0030*/  LDC.64 R6, c[0x0][0x380] ;  /* 0x0000e000ff067b82 */ /* 0x000e620000000a00 */
[----:B------:R-:W2:Y:S01]  /*0040*/  S2R R2, SR_TID.X ;  /* 0x0000000000027919 */ /* 0x000ea20000002100 */
[----:B------:R-:W3:Y:S01]  /*0050*/  LDCU.64 UR6, c[0x0][0x358] ;  /* 0x00006b00ff0677ac */ /* 0x000ee20008000a00 */
[----:B0-----:R-:W-:-:S05]  /*0060*/  IMAD R3, R0, UR8, RZ ;  /* 0x0000000800037c24 */ /* 0x001fca000f8e02ff */
[----:B--2---:R-:W-:-:S04]  /*0070*/  LEA R3, R3, R2, 0x1 ;  /* 0x0000000203037211 */ /* 0x004fc800078e08ff */
[C---:B------:R-:W-:Y:S01]  /*0080*/  IADD3 R9, PT, PT, R3.reuse, UR8, RZ ;  /* 0x0000000803097c10 */ /* 0x040fe2000fffe0ff */
[----:B-1----:R-:W-:-:S04]  /*0090*/  IMAD.WIDE.U32 R4, R3, 0x4, R6 ;  /* 0x0000000403047825 */ /* 0x002fc800078e0006 */
[----:B------:R-:W-:Y:S02]  /*00a0*/  IMAD.WIDE.U32 R6, R9, 0x4, R6 ;  /* 0x0000000409067825 */ /* 0x000fe400078e0006 */
[----:B---3--:R-:W2:Y:S04]  /*00b0*/  LDG.E R4, desc[UR6][R4.64] ;  /* 0x0000000604047981 */ /* 0x008ea8000c1e1900 */
[----:B------:R-:W2:Y:S01]  /*00c0*/  LDG.E R7, desc[UR6][R6.64] ;  /* 0x0000000606077981 */ /* 0x000ea2000c1e1900 */
[----:B------:R-:W0:Y:S01]  /*00d0*/  S2UR UR5, SR_CgaCtaId ;  /* 0x00000000000579c3 */ /* 0x000e220000008800 */
[----:B------:R-:W-:Y:S01]  /*00e0*/  UMOV UR4, 0x400 ;  /* 0x0000040000047882 */ /* 0x000fe20000000000 */
[----:B------:R-:W-:Y:S01]  /*00f0*/  UISETP.GE.U32.AND UP0, UPT, UR8, 0x42, UPT ;  /* 0x000000420800788c */ /* 0x000fe2000bf06070 */
[----:B------:R-:W-:Y:S01]  /*0100*/  ISETP.GT.U32.AND P0, PT, R2, 0x1f, PT ;  /* 0x0000001f0200780c */ /* 0x000fe20003f04070 */
[----:B0-----:R-:W-:-:S06]  /*0110*/  ULEA UR4, UR5, UR4, 0x18 ;  /* 0x0000000405047291 */ /* 0x001fcc000f8ec0ff */
[----:B------:R-:W-:Y:S01]  /*0120*/  LEA R3, R2, UR4, 0x2 ;  /* 0x0000000402037c11 */ /* 0x000fe2000f8e10ff */
[----:B--2---:R-:W-:-:S05]  /*0130*/  FADD R8, R4, R7 ;  /* 0x0000000704087221 */ /* 0x004fca0000000000 */
[----:B------:R0:W-:Y:S01]  /*0140*/  STS [R3], R8 ;  /* 0x0000000803007388 */ /* 0x0001e20000000800 */
[----:B------:R-:W-:Y:S06]  /*0150*/  BAR.SYNC.DEFER_BLOCKING 0x0 ;  /* 0x0000000000007b1d */ /* 0x000fec0000010000 */
[----:B------:R-:W-:Y:S05]  /*0160*/  BRA.U !UP0, `(.L_x_0) ;  /* 0x0000000108307547 */ /* 0x000fea000b800000 */
[----:B------:R-:W-:-:S07]  /*0170*/  MOV R4, UR8 ;  /* 0x0000000800047c02 */ /* 0x000fce0008000f00 */
.L_x_1:
[----:B------:R-:W-:-:S04]  /*0180*/  SHF.R.U32.HI R7, RZ, 0x1, R4 ;  /* 0x00000001ff077819 */ /* 0x000fc80000011604 */
[----:B------:R-:W-:-:S13]  /*0190*/  ISETP.GE.U32.AND P1, PT, R2, R7, PT ;  /* 0x000000070200720c */ /* 0x000fda0003f26070 */
[----:B------:R-:W-:Y:S01]  /*01a0*/  @!P1 LEA R5, R7, R3, 0x2 ;  /* 0x0000000307059211 */ /* 0x000fe200078e10ff */
[----:B------:R-:W-:Y:S05]  /*01b0*/  @!P1 LDS R6, [R3] ;  /* 0x0000000003069984 */ /* 0x000fea0000000800 */
[----:B------:R-:W1:Y:S02]  /*01c0*/  @!P1 LDS R5, [R5] ;  /* 0x0000000005059984 */ /* 0x000e640000000800 */
[----:B-1----:R-:W-:-:S05]  /*01d0*/  @!P1 FADD R6, R5, R6 ;  /* 0x0000000605069221 */ /* 0x002fca0000000000 */
[----:B------:R1:W-:Y:S01]  /*01e0*/  @!P1 STS [R3], R6 ;  /* 0x0000000603009388 */ /* 0x0003e20000000800 */
[----:B------:R-:W-:Y:S01]  /*01f0*/  BAR.SYNC.DEFER_BLOCKING 0x0 ;  /* 0x0000000000007b1d */ /* 0x000fe20000010000 */
[----:B------:R-:W-:Y:S02]  /*0200*/  ISETP.GT.U32.AND P1, PT, R4, 0x83, PT ;  /* 0x000000830400780c */ /* 0x000fe40003f24070 */
[----:B------:R-:W-:-:S11]  /*0210*/  MOV R4, R7 ;  /* 0x0000000700047202 */ /* 0x000fd60000000f00 */
[----:B-1----:R-:W-:Y:S05]  /*0220*/  @P1 BRA `(.L_x_1) ;  /* 0xfffffffc00d41947 */ /* 0x002fea000383ffff */
.L_x_0:
[----:B------:R-:W-:Y:S05]  /*0230*/  @P0 EXIT ;  /* 0x000000000000094d */ /* 0x000fea0003800000 */
[----:B------:R-:W-:Y:S01]  /*0240*/  LDS R4, [R3+0x80] ;  /* 0x0000800003047984 */ /* 0x000fe20000000800 */
[----:B------:R-:W-:-:S03]  /*0250*/  ISETP.NE.AND P0, PT, R2, RZ, PT ;  /* 0x000000ff0200720c */ /* 0x000fc60003f05270 */
[----:B------:R-:W1:Y:S02]  /*0260*/  LDS R5, [R3] ;  /* 0x0000000003057984 */ /* 0x000e640000000800 */
[----:B-1----:R-:W-:-:S05]  /*0270*/  FADD R4, R4, R5 ;  /* 0x0000000504047221 */ /* 0x002fca0000000000 */
[----:B------:R-:W-:Y:S04]  /*0280*/  STS [R3], R4 ;  /* 0x0000000403007388 */ /* 0x000fe80000000800 */
[----:B------:R-:W-:Y:S04]  /*0290*/  LDS R5, [R3+0x40] ;  /* 0x0000400003057984 */ /* 0x000fe80000000800 */
[----:B------:R-:W1:Y:S02]  /*02a0*/  LDS R6, [R3] ;  /* 0x0000000003067984 */ /* 0x000e640000000800 */
[----:B-1----:R-:W-:-:S05]  /*02b0*/  FADD R6, R5, R6 ;  /* 0x0000000605067221 */ /* 0x002fca0000000000 */
[----:B------:R-:W-:Y:S04]  /*02c0*/  STS [R3], R6 ;  /* 0x0000000603007388 */ /* 0x000fe80000000800 */
[----:B------:R-:W-:Y:S04]  /*02d0*/  LDS R5, [R3+0x20] ;  /* 0x0000200003057984 */ /* 0x000fe80000000800 */
[----:B0-----:R-:W0:Y:S02]  /*02e0*/  LDS R8, [R3] ;  /* 0x0000000003087984 */ /* 0x001e240000000800 */
[----:B0-----:R-:W-:-:S05]  /*02f0*/  FADD R8, R5, R8 ;  /* 0x0000000805087221 */ /* 0x001fca0000000000 */
[----:B------:R-:W-:Y:S04]  /*0300*/  STS [R3], R8 ;  /* 0x0000000803007388 */ /* 0x000fe80000000800 */
[----:B------:R-:W-:Y:S04]  /*0310*/  LDS R5, [R3+0x10] ;  /* 0x0000100003057984 */ /* 0x000fe80000000800 */
[----:B------:R-:W0:Y:S02]  /*0320*/  LDS R10, [R3] ;  /* 0x00000000030a7984 */ /* 0x000e240000000800 */
        /* <DEDUP_REMOVED lines=9> */
[----:B------:R0:W-:Y:S01]  /*03c0*/  STS [R3], R6 ;  /* 0x0000000603007388 */ /* 0x0001e20000000800 */
[----:B------:R-:W-:Y:S05]  /*03d0*/  @P0 EXIT ;  /* 0x000000000000094d */ /* 0x000fea0003800000 */
[----:B------:R-:W1:Y:S01]  /*03e0*/  S2UR UR5, SR_CgaCtaId ;  /* 0x00000000000579c3 */ /* 0x000e620000008800 */
[----:B------:R-:W-:-:S07]  /*03f0*/  UMOV UR4, 0x400 ;  /* 0x0000040000047882 */ /* 0x000fce0000000000 */
[----:B0-----:R-:W0:Y:S01]  /*0400*/  LDC.64 R2, c[0x0][0x388] ;  /* 0x0000e200ff027b82 */ /* 0x001e220000000a00 */
[----:B-1----:R-:W-:Y:S01]  /*0410*/  ULEA UR4, UR5, UR4, 0x18 ;  /* 0x0000000405047291 */ /* 0x002fe2000f8ec0ff */
[----:B0-----:R-:W-:-:S08]  /*0420*/  IMAD.WIDE.U32 R2, R0, 0x4, R2 ;  /* 0x0000000400027825 */ /* 0x001fd000078e0002 */
[----:B------:R-:W0:Y:S04]  /*0430*/  LDS R5, [UR4] ;  /* 0x00000004ff057984 */ /* 0x000e280008000800 */
[----:B0-----:R-:W-:Y:S01]  /*0440*/  STG.E desc[UR6][R2.64], R5 ;  /* 0x0000000502007986 */ /* 0x001fe2000c101906 */
[----:B------:R-:W-:Y:S05]  /*0450*/  EXIT ;  /* 0x000000000000794d */ /* 0x000fea0003800000 */
.L_x_2:
[----:B------:R-:W-:-:S00]  /*0460*/  BRA `(.L_x_2) ;  /* 0xfffffffc00fc7947 */ /* 0x000fc0000383ffff */
[----:B------:R-:W-:-:S00]  /*0470*/  NOP ;  /* 0x0000000000007918 */ /* 0x000fc00000000000 */
        /* <DEDUP_REMOVED lines=8> */
.L_x_3:


//--------------------- .nv.shared._Z7reduce4PfS_ --------------------------
	.section	.nv.shared._Z7reduce4PfS_,"aw",@nobits
	.sectionflags	@""
	.align	4
.nv.shared._Z7reduce4PfS_:
	.zero		2048


//--------------------- .nv.shared.reserved.0     --------------------------
	.section	.nv.shared.reserved.0,"aw",@nobits
	.weak		__nv_reservedSMEM_offset_0_alias
	.size		__nv_reservedSMEM_offset_0_alias, 0, 64
	.other		__nv_reservedSMEM_offset_0_alias,@"STO_CUDA_RESERVED_SHARED STV_DEFAULT"
__nv_reservedSMEM_offset_0_alias:
	.zero		0
	.zero		64


//--------------------- .nv.constant0._Z7reduce4PfS_ --------------------------
	.section	.nv.constant0._Z7reduce4PfS_,"a",@progbits
	.sectionflags	@""
	.align	4
.nv.constant0._Z7reduce4PfS_:
	.zero		912


//--------------------- SYMBOLS --------------------------

	.type		.nv.reservedSmem.offset0,@object
	.size		.nv.reservedSmem.offset0,0x4
	.type		.nv.reservedSmem.cap,@object
	.size		.nv.reservedSmem.cap,0x4
